//
// Generated by NVIDIA NVVM Compiler
//
// Compiler Build ID: CL-36424714
// Cuda compilation tools, release 13.0, V13.0.88
// Based on NVVM 20.0.0
//

.version 9.0
.target sm_100
.address_size 64

	// .globl	_Z6kernelPiS_

.visible .entry _Z6kernelPiS_(
	.param .u64 .ptr .align 1 _Z6kernelPiS__param_0,
	.param .u64 .ptr .align 1 _Z6kernelPiS__param_1
)
{
	.reg .b32 	%r<8>;
	.reg .b64 	%rd<8>;

	ld.param.u64 	%rd1, [_Z6kernelPiS__param_0];
	ld.param.u64 	%rd2, [_Z6kernelPiS__param_1];
	cvta.to.global.u64 	%rd3, %rd2;
	cvta.to.global.u64 	%rd4, %rd1;
	mov.u32 	%r1, %ctaid.x;
	mov.u32 	%r2, %ntid.x;
	mov.u32 	%r3, %tid.x;
	mad.lo.s32 	%r4, %r1, %r2, %r3;
	mul.wide.s32 	%rd5, %r4, 4;
	add.s64 	%rd6, %rd4, %rd5;
	ld.global.u32 	%r5, [%rd6];
	add.s64 	%rd7, %rd3, %rd5;
	ld.global.u32 	%r6, [%rd7];
	add.s32 	%r7, %r6, %r5;
	st.global.u32 	[%rd7], %r7;
	ret;

}


// ===== COMPILED SASS (sm_100) =====

	.target	sm_100

	.elftype	@"ET_EXEC"


//--------------------- .note.nv.tkinfo           --------------------------
	.section	.note.nv.tkinfo,"",@"SHT_NOTE"
	.sectionflags	@"SHF_NOTE_NV_TKINFO"
	.tkinfo
        /*0018*/ 	.word	0x00000002
        /*0030*/ 	.string	""
        /*0030*/ 	.string	"ptxas"
        /*0030*/ 	.string	"Cuda compilation tools, release 13.0, V13.0.88"
        /*0030*/ 	.string	"Build cuda_13.0.r13.0/compiler.36424714_0"
        /*0030*/ 	.string	"-arch sm_100 -m 64 "



//--------------------- .note.nv.cuinfo           --------------------------
	.section	.note.nv.cuinfo,"",@"SHT_NOTE"
	.sectionflags	@"SHF_NOTE_NV_CUINFO"
        /*0018*/ 	.short	0x0002
        /*001a*/ 	.short	0x0064
        /*001c*/ 	.short	0x0082
	.zero		2


//--------------------- .nv.info                  --------------------------
	.section	.nv.info,"",@"SHT_CUDA_INFO"
	.align	4


	//----- nvinfo : EIATTR_REGCOUNT
	.align		4
        /*0000*/ 	.byte	0x04, 0x2f
        /*0002*/ 	.short	(.L_1 - .L_0)
	.align		4
.L_0:
        /*0004*/ 	.word	index@(_Z6kernelPiS_)
        /*0008*/ 	.word	0x0000000a


	//----- nvinfo : EIATTR_FRAME_SIZE
	.align		4
.L_1:
        /*000c*/ 	.byte	0x04, 0x11
        /*000e*/ 	.short	(.L_3 - .L_2)
	.align		4
.L_2:
        /*0010*/ 	.word	index@(_Z6kernelPiS_)
        /*0014*/ 	.word	0x00000000


	//----- nvinfo : EIATTR_MIN_STACK_SIZE
	.align		4
.L_3:
        /*0018*/ 	.byte	0x04, 0x12
        /*001a*/ 	.short	(.L_5 - .L_4)
	.align		4
.L_4:
        /*001c*/ 	.word	index@(_Z6kernelPiS_)
        /*0020*/ 	.word	0x00000000
.L_5:


//--------------------- .nv.compat                --------------------------
	.section	.nv.compat,"",@"SHT_CUDA_COMPAT_INFO"
	.align	4
        /*0000*/ 	.byte	0x02, 0x09, 0x00, 0x00, 0x02, 0x02, 0x01, 0x00, 0x02, 0x05, 0x05, 0x00, 0x03, 0x07, 0x01, 0x01
        /*0010*/ 	.byte	0x02, 0x03, 0x00, 0x00, 0x02, 0x06, 0x01, 0x00, 0x04, 0x0b, 0x08, 0x00, 0x09, 0x00, 0x00, 0x00
        /*0020*/ 	.byte	0x00, 0x00, 0x00, 0x00


//--------------------- .nv.info._Z6kernelPiS_    --------------------------
	.section	.nv.info._Z6kernelPiS_,"",@"SHT_CUDA_INFO"
	.sectionflags	@""
	.align	4


	//----- nvinfo : EIATTR_CUDA_API_VERSION
	.align		4
        /*0000*/ 	.byte	0x04, 0x37
        /*0002*/ 	.short	(.L_7 - .L_6)
.L_6:
        /*0004*/ 	.word	0x00000082


	//----- nvinfo : EIATTR_KPARAM_INFO
	.align		4
.L_7:
        /*0008*/ 	.byte	0x04, 0x17
        /*000a*/ 	.short	(.L_9 - .L_8)
.L_8:
        /*000c*/ 	.word	0x00000000
        /*0010*/ 	.short	0x0001
        /*0012*/ 	.short	0x0008
        /*0014*/ 	.byte	0x00, 0xf5, 0x21, 0x00


	//----- nvinfo : EIATTR_KPARAM_INFO
	.align		4
.L_9:
        /*0018*/ 	.byte	0x04, 0x17
        /*001a*/ 	.short	(.L_11 - .L_10)
.L_10:
        /*001c*/ 	.word	0x00000000
        /*0020*/ 	.short	0x0000
        /*0022*/ 	.short	0x0000
        /*0024*/ 	.byte	0x00, 0xf5, 0x21, 0x00


	//----- nvinfo : EIATTR_SPARSE_MMA_MASK
	.align		4
.L_11:
        /*0028*/ 	.byte	0x03, 0x50
        /*002a*/ 	.short	0x0000


	//----- nvinfo : EIATTR_MAXREG_COUNT
	.align		4
        /*002c*/ 	.byte	0x03, 0x1b
        /*002e*/ 	.short	0x00ff


	//----- nvinfo : EIATTR_MERCURY_ISA_VERSION
	.align		4
        /*0030*/ 	.byte	0x03, 0x5f
        /*0032*/ 	.short	0x0101


	//----- nvinfo : EIATTR_VRC_CTA_INIT_COUNT
	.align		4
        /*0034*/ 	.byte	0x02, 0x4a
	.zero		1
	.zero		1


	//----- nvinfo : EIATTR_EXIT_INSTR_OFFSETS
	.align		4
        /*0038*/ 	.byte	0x04, 0x1c
        /*003a*/ 	.short	(.L_13 - .L_12)


	//   ....[0]....
.L_12:
        /*003c*/ 	.word	0x000000e0


	//----- nvinfo : EIATTR_CBANK_PARAM_SIZE
	.align		4
.L_13:
        /*0040*/ 	.byte	0x03, 0x19
        /*0042*/ 	.short	0x0010


	//----- nvinfo : EIATTR_PARAM_CBANK
	.align		4
        /*0044*/ 	.byte	0x04, 0x0a
        /*0046*/ 	.short	(.L_15 - .L_14)
	.align		4
.L_14:
        /*0048*/ 	.word	index@(.nv.constant0._Z6kernelPiS_)
        /*004c*/ 	.short	0x0380
        /*004e*/ 	.short	0x0010


	//----- nvinfo : EIATTR_SW_WAR
	.align		4
.L_15:
        /*0050*/ 	.byte	0x04, 0x36
        /*0052*/ 	.short	(.L_17 - .L_16)
.L_16:
        /*0054*/ 	.word	0x00000008
.L_17:


//--------------------- .nv.callgraph             --------------------------
	.section	.nv.callgraph,"",@"SHT_CUDA_CALLGRAPH"
	.align	4
	.sectionentsize	8
	.align		4
        /*0000*/ 	.word	0x00000000
	.align		4
        /*0004*/ 	.word	0xffffffff
	.align		4
        /*0008*/ 	.word	0x00000000
	.align		4
        /*000c*/ 	.word	0xfffffffe
	.align		4
        /*0010*/ 	.word	0x00000000
	.align		4
        /*0014*/ 	.word	0xfffffffd
	.align		4
        /*0018*/ 	.word	0x00000000
	.align		4
        /*001c*/ 	.word	0xfffffffc


//--------------------- .text._Z6kernelPiS_       --------------------------
	.section	.text._Z6kernelPiS_,"ax",@progbits
	.align	128
        .global         _Z6kernelPiS_
        .type           _Z6kernelPiS_,@function
        .size           _Z6kernelPiS_,(.L_x_1 - _Z6kernelPiS_)
        .other          _Z6kernelPiS_,@"STO_CUDA_ENTRY STV_DEFAULT"
_Z6kernelPiS_:
.text._Z6kernelPiS_:
[----:B------:R-:W-:Y:S01]  /*0000*/  LDC R1, c[0x0][0x37c] ;  /* 0x0000df00ff017b82 */ /* 0x000fe20000000800 */
[----:B------:R-:W0:Y:S07]  /*0010*/  S2R R0, SR_TID.X ;  /* 0x0000000000007919 */ /* 0x000e2e0000002100 */
[----:B------:R-:W0:Y:S01]  /*0020*/  S2UR UR6, SR_CTAID.X ;  /* 0x00000000000679c3 */ /* 0x000e220000002500 */
[----:B------:R-:W1:Y:S07]  /*0030*/  LDCU.64 UR4, c[0x0][0x358] ;  /* 0x00006b00ff0477ac */ /* 0x000e6e0008000a00 */
[----:B------:R-:W0:Y:S08]  /*0040*/  LDC R7, c[0x0][0x360] ;  /* 0x0000d800ff077b82 */ /* 0x000e300000000800 */
[----:B------:R-:W2:Y:S08]  /*0050*/  LDC.64 R2, c[0x0][0x380] ;  /* 0x0000e000ff027b82 */ /* 0x000eb00000000a00 */
[----:B------:R-:W3:Y:S01]  /*0060*/  LDC.64 R4, c[0x0][0x388] ;  /* 0x0000e200ff047b82 */ /* 0x000ee20000000a00 */
[----:B0-----:R-:W-:-:S04]  /*0070*/  IMAD R7, R7, UR6, R0 ;  /* 0x0000000607077c24 */ /* 0x001fc8000f8e0200 */
[----:B--2---:R-:W-:-:S06]  /*0080*/  IMAD.WIDE R2, R7, 0x4, R2 ;  /* 0x0000000407027825 */ /* 0x004fcc00078e0202 */
[----:B-1----:R-:W2:Y:S01]  /*0090*/  LDG.E R2, desc[UR4][R2.64] ;  /* 0x0000000402027981 */ /* 0x002ea2000c1e1900 */
[----:B---3--:R-:W-:-:S05]  /*00a0*/  IMAD.WIDE R4, R7, 0x4, R4 ;  /* 0x0000000407047825 */ /* 0x008fca00078e0204 */
[----:B------:R-:W2:Y:S02]  /*00b0*/  LDG.E R7, desc[UR4][R4.64] ;  /* 0x0000000404077981 */ /* 0x000ea4000c1e1900 */
[----:B--2---:R-:W-:-:S05]  /*00c0*/  IADD3 R7, PT, PT, R2, R7, RZ ;  /* 0x0000000702077210 */ /* 0x004fca0007ffe0ff */
[----:B------:R-:W-:Y:S01]  /*00d0*/  STG.E desc[UR4][R4.64], R7 ;  /* 0x0000000704007986 */ /* 0x000fe2000c101904 */
[----:B------:R-:W-:Y:S05]  /*00e0*/  EXIT ;  /* 0x000000000000794d */ /* 0x000fea0003800000 */
.L_x_0:
[----:B------:R-:W-:-:S00]  /*00f0*/  BRA `(.L_x_0) ;  /* 0xfffffffc00fc7947 */ /* 0x000fc0000383ffff */
[----:B------:R-:W-:-:S00]  /*0100*/  NOP ;  /* 0x0000000000007918 */ /* 0x000fc00000000000 */
[----:B------:R-:W-:-:S00]  /*0110*/  NOP ;  /* 0x0000000000007918 */ /* 0x000fc00000000000 */
[----:B------:R-:W-:-:S00]  /*0120*/  NOP ;  /* 0x0000000000007918 */ /* 0x000fc00000000000 */
[----:B------:R-:W-:-:S00]  /*0130*/  NOP ;  /* 0x0000000000007918 */ /* 0x000fc00000000000 */
[----:B------:R-:W-:-:S00]  /*0140*/  NOP ;  /* 0x0000000000007918 */ /* 0x000fc00000000000 */
[----:B------:R-:W-:-:S00]  /*0150*/  NOP ;  /* 0x0000000000007918 */ /* 0x000fc00000000000 */
[----:B------:R-:W-:-:S00]  /*0160*/  NOP ;  /* 0x0000000000007918 */ /* 0x000fc00000000000 */
[----:B------:R-:W-:-:S00]  /*0170*/  NOP ;  /* 0x0000000000007918 */ /* 0x000fc00000000000 */
.L_x_1:


//--------------------- .nv.shared.reserved.0     --------------------------
	.section	.nv.shared.reserved.0,"aw",@nobits
	.weak		__nv_reservedSMEM_offset_0_alias
	.size		__nv_reservedSMEM_offset_0_alias, 0, 64
	.other		__nv_reservedSMEM_offset_0_alias,@"STO_CUDA_RESERVED_SHARED STV_DEFAULT"
__nv_reservedSMEM_offset_0_alias:
	.zero		0
	.zero		64


//--------------------- .nv.constant0._Z6kernelPiS_ --------------------------
	.section	.nv.constant0._Z6kernelPiS_,"a",@progbits
	.sectionflags	@""
	.align	4
.nv.constant0._Z6kernelPiS_:
	.zero		912


//--------------------- SYMBOLS --------------------------

	.type		.nv.reservedSmem.offset0,@object
	.size		.nv.reservedSmem.offset0,0x4
